//
// Generated by NVIDIA NVVM Compiler
//
// Compiler Build ID: CL-36424714
// Cuda compilation tools, release 13.0, V13.0.88
// Based on NVVM 20.0.0
//

.version 9.0
.target sm_100
.address_size 64

	// .globl	_Z11print_tablePi
.extern .func  (.param .b32 func_retval0) vprintf
(
	.param .b64 vprintf_param_0,
	.param .b64 vprintf_param_1
)
;
.global .align 1 .b8 $str[14] = {37, 100, 32, 120, 32, 37, 100, 32, 61, 32, 37, 100, 10};

.visible .entry _Z11print_tablePi(
	.param .u64 .ptr .align 1 _Z11print_tablePi_param_0
)
{
	.local .align 8 .b8 	__local_depot0[16];
	.reg .b64 	%SP;
	.reg .b64 	%SPL;
	.reg .pred 	%p<4>;
	.reg .b32 	%r<13>;
	.reg .b64 	%rd<5>;

	mov.u64 	%SPL, __local_depot0;
	cvta.local.u64 	%SP, %SPL;
	mov.u32 	%r3, %ctaid.x;
	mov.u32 	%r4, %ntid.x;
	mov.u32 	%r5, %tid.x;
	mad.lo.s32 	%r1, %r3, %r4, %r5;
	mov.u32 	%r6, %ctaid.y;
	mov.u32 	%r7, %ntid.y;
	mov.u32 	%r8, %tid.y;
	mad.lo.s32 	%r9, %r6, %r7, %r8;
	setp.gt.s32 	%p1, %r1, 9;
	setp.gt.u32 	%p2, %r9, 9;
	or.pred  	%p3, %p1, %p2;
	@%p3 bra 	$L__BB0_2;
	add.u64 	%rd1, %SP, 0;
	add.u64 	%rd2, %SPL, 0;
	mul.lo.s32 	%r10, %r1, %r9;
	st.local.v2.u32 	[%rd2], {%r1, %r9};
	st.local.u32 	[%rd2+8], %r10;
	mov.u64 	%rd3, $str;
	cvta.global.u64 	%rd4, %rd3;
	{ // callseq 0, 0
	.param .b64 param0;
	st.param.b64 	[param0], %rd4;
	.param .b64 param1;
	st.param.b64 	[param1], %rd1;
	.param .b32 retval0;
	call.uni (retval0), 
	vprintf, 
	(
	param0, 
	param1
	);
	ld.param.b32 	%r11, [retval0];
	} // callseq 0
$L__BB0_2:
	ret;

}


// ===== COMPILED SASS (sm_100) =====

	.target	sm_100

	.elftype	@"ET_EXEC"


//--------------------- .note.nv.tkinfo           --------------------------
	.section	.note.nv.tkinfo,"",@"SHT_NOTE"
	.sectionflags	@"SHF_NOTE_NV_TKINFO"
	.tkinfo
        /*0018*/ 	.word	0x00000002
        /*0030*/ 	.string	""
        /*0030*/ 	.string	"ptxas"
        /*0030*/ 	.string	"Cuda compilation tools, release 13.0, V13.0.88"
        /*0030*/ 	.string	"Build cuda_13.0.r13.0/compiler.36424714_0"
        /*0030*/ 	.string	"-arch sm_100 -m 64 "



//--------------------- .note.nv.cuinfo           --------------------------
	.section	.note.nv.cuinfo,"",@"SHT_NOTE"
	.sectionflags	@"SHF_NOTE_NV_CUINFO"
        /*0018*/ 	.short	0x0002
        /*001a*/ 	.short	0x0064
        /*001c*/ 	.short	0x0082
	.zero		2


//--------------------- .nv.info                  --------------------------
	.section	.nv.info,"",@"SHT_CUDA_INFO"
	.align	4


	//----- nvinfo : EIATTR_REGCOUNT
	.align		4
        /*0000*/ 	.byte	0x04, 0x2f
        /*0002*/ 	.short	(.L_2 - .L_1)
	.align		4
.L_1:
        /*0004*/ 	.word	index@(_Z11print_tablePi)
        /*0008*/ 	.word	0x00000018


	//----- nvinfo : EIATTR_FRAME_SIZE
	.align		4
.L_2:
        /*000c*/ 	.byte	0x04, 0x11
        /*000e*/ 	.short	(.L_4 - .L_3)
	.align		4
.L_3:
        /*0010*/ 	.word	index@(_Z11print_tablePi)
        /*0014*/ 	.word	0x00000010


	//----- nvinfo : EIATTR_MIN_STACK_SIZE
	.align		4
.L_4:
        /*0018*/ 	.byte	0x04, 0x12
        /*001a*/ 	.short	(.L_6 - .L_5)
	.align		4
.L_5:
        /*001c*/ 	.word	index@(_Z11print_tablePi)
        /*0020*/ 	.word	0x00000010
.L_6:


//--------------------- .nv.compat                --------------------------
	.section	.nv.compat,"",@"SHT_CUDA_COMPAT_INFO"
	.align	4
        /*0000*/ 	.byte	0x02, 0x09, 0x00, 0x00, 0x02, 0x02, 0x01, 0x00, 0x02, 0x05, 0x05, 0x00, 0x03, 0x07, 0x01, 0x01
        /*0010*/ 	.byte	0x02, 0x03, 0x00, 0x00, 0x02, 0x06, 0x01, 0x00, 0x04, 0x0b, 0x08, 0x00, 0x09, 0x00, 0x00, 0x00
        /*0020*/ 	.byte	0x00, 0x00, 0x00, 0x00


//--------------------- .nv.info._Z11print_tablePi --------------------------
	.section	.nv.info._Z11print_tablePi,"",@"SHT_CUDA_INFO"
	.sectionflags	@""
	.align	4


	//----- nvinfo : EIATTR_CUDA_API_VERSION
	.align		4
        /*0000*/ 	.byte	0x04, 0x37
        /*0002*/ 	.short	(.L_8 - .L_7)
.L_7:
        /*0004*/ 	.word	0x00000082


	//----- nvinfo : EIATTR_KPARAM_INFO
	.align		4
.L_8:
        /*0008*/ 	.byte	0x04, 0x17
        /*000a*/ 	.short	(.L_10 - .L_9)
.L_9:
        /*000c*/ 	.word	0x00000000
        /*0010*/ 	.short	0x0000
        /*0012*/ 	.short	0x0000
        /*0014*/ 	.byte	0x00, 0xf5, 0x21, 0x00


	//----- nvinfo : EIATTR_SPARSE_MMA_MASK
	.align		4
.L_10:
        /*0018*/ 	.byte	0x03, 0x50
        /*001a*/ 	.short	0x0000


	//----- nvinfo : EIATTR_MAXREG_COUNT
	.align		4
        /*001c*/ 	.byte	0x03, 0x1b
        /*001e*/ 	.short	0x00ff


	//----- nvinfo : EIATTR_EXTERNS
	.align		4
        /*0020*/ 	.byte	0x04, 0x0f
        /*0022*/ 	.short	(.L_12 - .L_11)


	//   ....[0]....
	.align		4
.L_11:
        /*0024*/ 	.word	index@(vprintf)


	//----- nvinfo : EIATTR_MERCURY_ISA_VERSION
	.align		4
.L_12:
        /*0028*/ 	.byte	0x03, 0x5f
        /*002a*/ 	.short	0x0101


	//----- nvinfo : EIATTR_VRC_CTA_INIT_COUNT
	.align		4
        /*002c*/ 	.byte	0x02, 0x4a
	.zero		1
	.zero		1


	//----- nvinfo : EIATTR_SYSCALL_OFFSETS
	.align		4
        /*0030*/ 	.byte	0x04, 0x46
        /*0032*/ 	.short	(.L_14 - .L_13)


	//   ....[0]....
.L_13:
        /*0034*/ 	.word	0x000001a0


	//----- nvinfo : EIATTR_EXIT_INSTR_OFFSETS
	.align		4
.L_14:
        /*0038*/ 	.byte	0x04, 0x1c
        /*003a*/ 	.short	(.L_16 - .L_15)


	//   ....[0]....
.L_15:
        /*003c*/ 	.word	0x00000100


	//   ....[1]....
        /*0040*/ 	.word	0x000001b0


	//----- nvinfo : EIATTR_CRS_STACK_SIZE
	.align		4
.L_16:
        /*0044*/ 	.byte	0x04, 0x1e
        /*0046*/ 	.short	(.L_18 - .L_17)
.L_17:
        /*0048*/ 	.word	0x00000000


	//----- nvinfo : EIATTR_CBANK_PARAM_SIZE
	.align		4
.L_18:
        /*004c*/ 	.byte	0x03, 0x19
        /*004e*/ 	.short	0x0008


	//----- nvinfo : EIATTR_PARAM_CBANK
	.align		4
        /*0050*/ 	.byte	0x04, 0x0a
        /*0052*/ 	.short	(.L_20 - .L_19)
	.align		4
.L_19:
        /*0054*/ 	.word	index@(.nv.constant0._Z11print_tablePi)
        /*0058*/ 	.short	0x0380
        /*005a*/ 	.short	0x0008


	//----- nvinfo : EIATTR_SW_WAR
	.align		4
.L_20:
        /*005c*/ 	.byte	0x04, 0x36
        /*005e*/ 	.short	(.L_22 - .L_21)
.L_21:
        /*0060*/ 	.word	0x00000008
.L_22:


//--------------------- .nv.callgraph             --------------------------
	.section	.nv.callgraph,"",@"SHT_CUDA_CALLGRAPH"
	.align	4
	.sectionentsize	8
	.align		4
        /*0000*/ 	.word	0x00000000
	.align		4
        /*0004*/ 	.word	0xffffffff
	.align		4
        /*0008*/ 	.word	index@(_Z11print_tablePi)
	.align		4
        /*000c*/ 	.word	index@(vprintf)
	.align		4
        /*0010*/ 	.word	0x00000000
	.align		4
        /*0014*/ 	.word	0xfffffffe
	.align		4
        /*0018*/ 	.word	0x00000000
	.align		4
        /*001c*/ 	.word	0xfffffffd
	.align		4
        /*0020*/ 	.word	0x00000000
	.align		4
        /*0024*/ 	.word	0xfffffffc


//--------------------- .nv.constant4             --------------------------
	.section	.nv.constant4,"a",@progbits
	.align	8
	.align		8
.nv.constant4:
        /*0000*/ 	.dword	vprintf
	.align		8
        /*0008*/ 	.dword	$str


//--------------------- .text._Z11print_tablePi   --------------------------
	.section	.text._Z11print_tablePi,"ax",@progbits
	.align	128
        .global         _Z11print_tablePi
        .type           _Z11print_tablePi,@function
        .size           _Z11print_tablePi,(.L_x_2 - _Z11print_tablePi)
        .other          _Z11print_tablePi,@"STO_CUDA_ENTRY STV_DEFAULT"
_Z11print_tablePi:
.text._Z11print_tablePi:
[----:B------:R-:W0:Y:S01]  /*0000*/  LDC R1, c[0x0][0x37c] ;  /* 0x0000df00ff017b82 */ /* 0x000e220000000800 */
[----:B------:R-:W1:Y:S01]  /*0010*/  S2R R0, SR_TID.Y ;  /* 0x0000000000007919 */ /* 0x000e620000002200 */
[----:B------:R-:W2:Y:S06]  /*0020*/  LDCU UR5, c[0x0][0x2fc] ;  /* 0x00005f80ff0577ac */ /* 0x000eac0008000800 */
[----:B------:R-:W3:Y:S01]  /*0030*/  LDC R2, c[0x0][0x360] ;  /* 0x0000d800ff027b82 */ /* 0x000ee20000000800 */
[----:B0-----:R-:W-:Y:S01]  /*0040*/  VIADD R1, R1, 0xfffffff0 ;  /* 0xfffffff001017836 */ /* 0x001fe20000000000 */
[----:B------:R-:W3:Y:S01]  /*0050*/  S2R R5, SR_TID.X ;  /* 0x0000000000057919 */ /* 0x000ee20000002100 */
[----:B------:R-:W0:Y:S05]  /*0060*/  LDCU UR4, c[0x0][0x2f8] ;  /* 0x00005f00ff0477ac */ /* 0x000e2a0008000800 */
[----:B------:R-:W1:Y:S08]  /*0070*/  S2UR UR7, SR_CTAID.Y ;  /* 0x00000000000779c3 */ /* 0x000e700000002600 */
[----:B------:R-:W1:Y:S01]  /*0080*/  LDC R3, c[0x0][0x364] ;  /* 0x0000d900ff037b82 */ /* 0x000e620000000800 */
[----:B0-----:R-:W-:-:S07]  /*0090*/  IADD3 R6, P1, PT, R1, UR4, RZ ;  /* 0x0000000401067c10 */ /* 0x001fce000ff3e0ff */
[----:B------:R-:W3:Y:S01]  /*00a0*/  S2UR UR6, SR_CTAID.X ;  /* 0x00000000000679c3 */ /* 0x000ee20000002500 */
[----:B--2---:R-:W-:Y:S02]  /*00b0*/  IMAD.X R7, RZ, RZ, UR5, P1 ;  /* 0x00000005ff077e24 */ /* 0x004fe400088e06ff */
[----:B-1----:R-:W-:-:S05]  /*00c0*/  IMAD R3, R3, UR7, R0 ;  /* 0x0000000703037c24 */ /* 0x002fca000f8e0200 */
[----:B------:R-:W-:Y:S01]  /*00d0*/  ISETP.GT.U32.AND P0, PT, R3, 0x9, PT ;  /* 0x000000090300780c */ /* 0x000fe20003f04070 */
[----:B---3--:R-:W-:-:S05]  /*00e0*/  IMAD R2, R2, UR6, R5 ;  /* 0x0000000602027c24 */ /* 0x008fca000f8e0205 */
[----:B------:R-:W-:-:S13]  /*00f0*/  ISETP.GT.OR P0, PT, R2, 0x9, P0 ;  /* 0x000000090200780c */ /* 0x000fda0000704670 */
[----:B------:R-:W-:Y:S05]  /*0100*/  @P0 EXIT ;  /* 0x000000000000094d */ /* 0x000fea0003800000 */
[----:B------:R-:W-:Y:S01]  /*0110*/  MOV R8, 0x0 ;  /* 0x0000000000087802 */ /* 0x000fe20000000f00 */
[----:B------:R-:W-:Y:S01]  /*0120*/  IMAD R0, R2, R3, RZ ;  /* 0x0000000302007224 */ /* 0x000fe200078e02ff */
[----:B------:R0:W-:Y:S01]  /*0130*/  STL.64 [R1], R2 ;  /* 0x0000000201007387 */ /* 0x0001e20000100a00 */
[----:B------:R-:W1:Y:S03]  /*0140*/  LDCU.64 UR4, c[0x4][0x8] ;  /* 0x01000100ff0477ac */ /* 0x000e660008000a00 */
[----:B------:R0:W-:Y:S01]  /*0150*/  STL [R1+0x8], R0 ;  /* 0x0000080001007387 */ /* 0x0001e20000100800 */
[----:B------:R-:W2:Y:S01]  /*0160*/  LDC.64 R8, c[0x4][R8] ;  /* 0x0100000008087b82 */ /* 0x000ea20000000a00 */
[----:B-1----:R-:W-:Y:S01]  /*0170*/  MOV R4, UR4 ;  /* 0x0000000400047c02 */ /* 0x002fe20008000f00 */
[----:B0-----:R-:W-:-:S07]  /*0180*/  IMAD.U32 R5, RZ, RZ, UR5 ;  /* 0x00000005ff057e24 */ /* 0x001fce000f8e00ff */
[----:B------:R-:W-:-:S07]  /*0190*/  LEPC R20, `(.L_x_0) ;  /* 0x000000001014794e */ /* 0x000fce0000000000 */
[----:B--2---:R-:W-:Y:S05]  /*01a0*/  CALL.ABS.NOINC R8 ;  /* 0x0000000008007343 */ /* 0x004fea0003c00000 */
.L_x_0:
[----:B------:R-:W-:Y:S05]  /*01b0*/  EXIT ;  /* 0x000000000000794d */ /* 0x000fea0003800000 */
.L_x_1:
[----:B------:R-:W-:-:S00]  /*01c0*/  BRA `(.L_x_1) ;  /* 0xfffffffc00fc7947 */ /* 0x000fc0000383ffff */
[----:B------:R-:W-:-:S00]  /*01d0*/  NOP ;  /* 0x0000000000007918 */ /* 0x000fc00000000000 */
        /* <DEDUP_REMOVED lines=10> */
.L_x_2:


//--------------------- .nv.global.init           --------------------------
	.section	.nv.global.init,"aw",@progbits
.nv.global.init:
	.type		$str,@object
	.size		$str,(.L_0 - $str)
$str:
        /*0000*/ 	.byte	0x25, 0x64, 0x20, 0x78, 0x20, 0x25, 0x64, 0x20, 0x3d, 0x20, 0x25, 0x64, 0x0a, 0x00
.L_0:


//--------------------- .nv.shared.reserved.0     --------------------------
	.section	.nv.shared.reserved.0,"aw",@nobits
	.weak		__nv_reservedSMEM_offset_0_alias
	.size		__nv_reservedSMEM_offset_0_alias, 0, 64
	.other		__nv_reservedSMEM_offset_0_alias,@"STO_CUDA_RESERVED_SHARED STV_DEFAULT"
__nv_reservedSMEM_offset_0_alias:
	.zero		0
	.zero		64


//--------------------- .nv.constant0._Z11print_tablePi --------------------------
	.section	.nv.constant0._Z11print_tablePi,"a",@progbits
	.sectionflags	@""
	.align	4
.nv.constant0._Z11print_tablePi:
	.zero		904


//--------------------- SYMBOLS --------------------------

	.type		.nv.reservedSmem.offset0,@object
	.size		.nv.reservedSmem.offset0,0x4
	.type		vprintf,@function
